//
// Generated by NVIDIA NVVM Compiler
//
// Compiler Build ID: CL-36424714
// Cuda compilation tools, release 13.0, V13.0.88
// Based on NVVM 20.0.0
//

.version 9.0
.target sm_100
.address_size 64

	// .globl	_Z16reduceUnrolling8PiS_j

.visible .entry _Z16reduceUnrolling8PiS_j(
	.param .u64 .ptr .align 1 _Z16reduceUnrolling8PiS_j_param_0,
	.param .u64 .ptr .align 1 _Z16reduceUnrolling8PiS_j_param_1,
	.param .u32 _Z16reduceUnrolling8PiS_j_param_2
)
{
	.reg .pred 	%p<6>;
	.reg .b32 	%r<37>;
	.reg .b64 	%rd<30>;

	ld.param.u64 	%rd6, [_Z16reduceUnrolling8PiS_j_param_0];
	ld.param.u64 	%rd5, [_Z16reduceUnrolling8PiS_j_param_1];
	ld.param.u32 	%r8, [_Z16reduceUnrolling8PiS_j_param_2];
	cvta.to.global.u64 	%rd1, %rd6;
	mov.u32 	%r1, %tid.x;
	mov.u32 	%r2, %ctaid.x;
	mov.u32 	%r36, %ntid.x;
	mul.lo.s32 	%r9, %r36, %r2;
	shl.b32 	%r10, %r9, 3;
	add.s32 	%r4, %r10, %r1;
	cvt.u64.u32 	%rd2, %r10;
	mad.lo.s32 	%r5, %r36, 7, %r4;
	setp.ge.u32 	%p1, %r5, %r8;
	@%p1 bra 	$L__BB0_2;
	mul.wide.u32 	%rd7, %r4, 4;
	add.s64 	%rd8, %rd1, %rd7;
	ld.global.u32 	%r11, [%rd8];
	mad.lo.s32 	%r12, %r36, -6, %r5;
	mul.wide.u32 	%rd9, %r12, 4;
	add.s64 	%rd10, %rd1, %rd9;
	ld.global.u32 	%r13, [%rd10];
	add.s32 	%r14, %r12, %r36;
	mul.wide.u32 	%rd11, %r14, 4;
	add.s64 	%rd12, %rd1, %rd11;
	ld.global.u32 	%r15, [%rd12];
	add.s32 	%r16, %r14, %r36;
	mul.wide.u32 	%rd13, %r16, 4;
	add.s64 	%rd14, %rd1, %rd13;
	ld.global.u32 	%r17, [%rd14];
	add.s32 	%r18, %r16, %r36;
	mul.wide.u32 	%rd15, %r18, 4;
	add.s64 	%rd16, %rd1, %rd15;
	ld.global.u32 	%r19, [%rd16];
	add.s32 	%r20, %r18, %r36;
	mul.wide.u32 	%rd17, %r20, 4;
	add.s64 	%rd18, %rd1, %rd17;
	ld.global.u32 	%r21, [%rd18];
	add.s32 	%r22, %r20, %r36;
	mul.wide.u32 	%rd19, %r22, 4;
	add.s64 	%rd20, %rd1, %rd19;
	ld.global.u32 	%r23, [%rd20];
	mul.wide.u32 	%rd21, %r5, 4;
	add.s64 	%rd22, %rd1, %rd21;
	ld.global.u32 	%r24, [%rd22];
	add.s32 	%r25, %r13, %r11;
	add.s32 	%r26, %r25, %r15;
	add.s32 	%r27, %r26, %r17;
	add.s32 	%r28, %r27, %r19;
	add.s32 	%r29, %r28, %r21;
	add.s32 	%r30, %r29, %r23;
	add.s32 	%r31, %r30, %r24;
	st.global.u32 	[%rd8], %r31;
$L__BB0_2:
	shl.b64 	%rd23, %rd2, 2;
	add.s64 	%rd3, %rd1, %rd23;
	bar.sync 	0;
	setp.lt.u32 	%p2, %r36, 2;
	@%p2 bra 	$L__BB0_7;
	mul.wide.u32 	%rd24, %r1, 4;
	add.s64 	%rd4, %rd3, %rd24;
$L__BB0_4:
	shr.u32 	%r7, %r36, 1;
	setp.ge.u32 	%p3, %r1, %r7;
	@%p3 bra 	$L__BB0_6;
	mul.wide.u32 	%rd25, %r7, 4;
	add.s64 	%rd26, %rd4, %rd25;
	ld.global.u32 	%r32, [%rd26];
	ld.global.u32 	%r33, [%rd4];
	add.s32 	%r34, %r33, %r32;
	st.global.u32 	[%rd4], %r34;
$L__BB0_6:
	bar.sync 	0;
	setp.gt.u32 	%p4, %r36, 3;
	mov.u32 	%r36, %r7;
	@%p4 bra 	$L__BB0_4;
$L__BB0_7:
	setp.ne.s32 	%p5, %r1, 0;
	@%p5 bra 	$L__BB0_9;
	ld.global.u32 	%r35, [%rd3];
	cvta.to.global.u64 	%rd27, %rd5;
	mul.wide.u32 	%rd28, %r2, 4;
	add.s64 	%rd29, %rd27, %rd28;
	st.global.u32 	[%rd29], %r35;
$L__BB0_9:
	ret;

}
	// .globl	_Z17reduceUnrolling16PiS_j
.visible .entry _Z17reduceUnrolling16PiS_j(
	.param .u64 .ptr .align 1 _Z17reduceUnrolling16PiS_j_param_0,
	.param .u64 .ptr .align 1 _Z17reduceUnrolling16PiS_j_param_1,
	.param .u32 _Z17reduceUnrolling16PiS_j_param_2
)
{
	.reg .pred 	%p<6>;
	.reg .b32 	%r<61>;
	.reg .b64 	%rd<46>;

	ld.param.u64 	%rd6, [_Z17reduceUnrolling16PiS_j_param_0];
	ld.param.u64 	%rd5, [_Z17reduceUnrolling16PiS_j_param_1];
	ld.param.u32 	%r8, [_Z17reduceUnrolling16PiS_j_param_2];
	cvta.to.global.u64 	%rd1, %rd6;
	mov.u32 	%r1, %tid.x;
	mov.u32 	%r2, %ctaid.x;
	mov.u32 	%r60, %ntid.x;
	mul.lo.s32 	%r9, %r60, %r2;
	shl.b32 	%r10, %r9, 4;
	add.s32 	%r4, %r10, %r1;
	cvt.u64.u32 	%rd2, %r10;
	mad.lo.s32 	%r5, %r60, 15, %r4;
	setp.ge.u32 	%p1, %r5, %r8;
	@%p1 bra 	$L__BB1_2;
	mul.wide.u32 	%rd7, %r4, 4;
	add.s64 	%rd8, %rd1, %rd7;
	ld.global.u32 	%r11, [%rd8];
	mad.lo.s32 	%r12, %r60, -14, %r5;
	mul.wide.u32 	%rd9, %r12, 4;
	add.s64 	%rd10, %rd1, %rd9;
	ld.global.u32 	%r13, [%rd10];
	add.s32 	%r14, %r12, %r60;
	mul.wide.u32 	%rd11, %r14, 4;
	add.s64 	%rd12, %rd1, %rd11;
	ld.global.u32 	%r15, [%rd12];
	add.s32 	%r16, %r14, %r60;
	mul.wide.u32 	%rd13, %r16, 4;
	add.s64 	%rd14, %rd1, %rd13;
	ld.global.u32 	%r17, [%rd14];
	add.s32 	%r18, %r16, %r60;
	mul.wide.u32 	%rd15, %r18, 4;
	add.s64 	%rd16, %rd1, %rd15;
	ld.global.u32 	%r19, [%rd16];
	add.s32 	%r20, %r18, %r60;
	mul.wide.u32 	%rd17, %r20, 4;
	add.s64 	%rd18, %rd1, %rd17;
	ld.global.u32 	%r21, [%rd18];
	add.s32 	%r22, %r20, %r60;
	mul.wide.u32 	%rd19, %r22, 4;
	add.s64 	%rd20, %rd1, %rd19;
	ld.global.u32 	%r23, [%rd20];
	add.s32 	%r24, %r22, %r60;
	mul.wide.u32 	%rd21, %r24, 4;
	add.s64 	%rd22, %rd1, %rd21;
	ld.global.u32 	%r25, [%rd22];
	add.s32 	%r26, %r24, %r60;
	mul.wide.u32 	%rd23, %r26, 4;
	add.s64 	%rd24, %rd1, %rd23;
	ld.global.u32 	%r27, [%rd24];
	add.s32 	%r28, %r26, %r60;
	mul.wide.u32 	%rd25, %r28, 4;
	add.s64 	%rd26, %rd1, %rd25;
	ld.global.u32 	%r29, [%rd26];
	add.s32 	%r30, %r28, %r60;
	mul.wide.u32 	%rd27, %r30, 4;
	add.s64 	%rd28, %rd1, %rd27;
	ld.global.u32 	%r31, [%rd28];
	add.s32 	%r32, %r30, %r60;
	mul.wide.u32 	%rd29, %r32, 4;
	add.s64 	%rd30, %rd1, %rd29;
	ld.global.u32 	%r33, [%rd30];
	add.s32 	%r34, %r32, %r60;
	mul.wide.u32 	%rd31, %r34, 4;
	add.s64 	%rd32, %rd1, %rd31;
	ld.global.u32 	%r35, [%rd32];
	add.s32 	%r36, %r34, %r60;
	mul.wide.u32 	%rd33, %r36, 4;
	add.s64 	%rd34, %rd1, %rd33;
	ld.global.u32 	%r37, [%rd34];
	add.s32 	%r38, %r36, %r60;
	mul.wide.u32 	%rd35, %r38, 4;
	add.s64 	%rd36, %rd1, %rd35;
	ld.global.u32 	%r39, [%rd36];
	mul.wide.u32 	%rd37, %r5, 4;
	add.s64 	%rd38, %rd1, %rd37;
	ld.global.u32 	%r40, [%rd38];
	add.s32 	%r41, %r13, %r11;
	add.s32 	%r42, %r41, %r15;
	add.s32 	%r43, %r42, %r17;
	add.s32 	%r44, %r43, %r19;
	add.s32 	%r45, %r44, %r21;
	add.s32 	%r46, %r45, %r23;
	add.s32 	%r47, %r46, %r25;
	add.s32 	%r48, %r47, %r27;
	add.s32 	%r49, %r48, %r29;
	add.s32 	%r50, %r49, %r31;
	add.s32 	%r51, %r50, %r33;
	add.s32 	%r52, %r51, %r35;
	add.s32 	%r53, %r52, %r37;
	add.s32 	%r54, %r53, %r39;
	add.s32 	%r55, %r54, %r40;
	st.global.u32 	[%rd8], %r55;
$L__BB1_2:
	shl.b64 	%rd39, %rd2, 2;
	add.s64 	%rd3, %rd1, %rd39;
	bar.sync 	0;
	setp.lt.u32 	%p2, %r60, 2;
	@%p2 bra 	$L__BB1_7;
	mul.wide.u32 	%rd40, %r1, 4;
	add.s64 	%rd4, %rd3, %rd40;
$L__BB1_4:
	shr.u32 	%r7, %r60, 1;
	setp.ge.u32 	%p3, %r1, %r7;
	@%p3 bra 	$L__BB1_6;
	mul.wide.u32 	%rd41, %r7, 4;
	add.s64 	%rd42, %rd4, %rd41;
	ld.global.u32 	%r56, [%rd42];
	ld.global.u32 	%r57, [%rd4];
	add.s32 	%r58, %r57, %r56;
	st.global.u32 	[%rd4], %r58;
$L__BB1_6:
	bar.sync 	0;
	setp.gt.u32 	%p4, %r60, 3;
	mov.u32 	%r60, %r7;
	@%p4 bra 	$L__BB1_4;
$L__BB1_7:
	setp.ne.s32 	%p5, %r1, 0;
	@%p5 bra 	$L__BB1_9;
	ld.global.u32 	%r59, [%rd3];
	cvta.to.global.u64 	%rd43, %rd5;
	mul.wide.u32 	%rd44, %r2, 4;
	add.s64 	%rd45, %rd43, %rd44;
	st.global.u32 	[%rd45], %r59;
$L__BB1_9:
	ret;

}


// ===== COMPILED SASS (sm_100) =====

	.target	sm_100

	.elftype	@"ET_EXEC"


//--------------------- .note.nv.tkinfo           --------------------------
	.section	.note.nv.tkinfo,"",@"SHT_NOTE"
	.sectionflags	@"SHF_NOTE_NV_TKINFO"
	.tkinfo
        /*0018*/ 	.word	0x00000002
        /*0030*/ 	.string	""
        /*0030*/ 	.string	"ptxas"
        /*0030*/ 	.string	"Cuda compilation tools, release 13.0, V13.0.88"
        /*0030*/ 	.string	"Build cuda_13.0.r13.0/compiler.36424714_0"
        /*0030*/ 	.string	"-arch sm_100 -m 64 "



//--------------------- .note.nv.cuinfo           --------------------------
	.section	.note.nv.cuinfo,"",@"SHT_NOTE"
	.sectionflags	@"SHF_NOTE_NV_CUINFO"
        /*0018*/ 	.short	0x0002
        /*001a*/ 	.short	0x0064
        /*001c*/ 	.short	0x0082
	.zero		2


//--------------------- .nv.info                  --------------------------
	.section	.nv.info,"",@"SHT_CUDA_INFO"
	.align	4


	//----- nvinfo : EIATTR_REGCOUNT
	.align		4
        /*0000*/ 	.byte	0x04, 0x2f
        /*0002*/ 	.short	(.L_1 - .L_0)
	.align		4
.L_0:
        /*0004*/ 	.word	index@(_Z16reduceUnrolling8PiS_j)
        /*0008*/ 	.word	0x0000001c


	//----- nvinfo : EIATTR_FRAME_SIZE
	.align		4
.L_1:
        /*000c*/ 	.byte	0x04, 0x11
        /*000e*/ 	.short	(.L_3 - .L_2)
	.align		4
.L_2:
        /*0010*/ 	.word	index@(_Z16reduceUnrolling8PiS_j)
        /*0014*/ 	.word	0x00000000


	//----- nvinfo : EIATTR_REGCOUNT
	.align		4
.L_3:
        /*0018*/ 	.byte	0x04, 0x2f
        /*001a*/ 	.short	(.L_5 - .L_4)
	.align		4
.L_4:
        /*001c*/ 	.word	index@(_Z17reduceUnrolling16PiS_j)
        /*0020*/ 	.word	0x00000020


	//----- nvinfo : EIATTR_FRAME_SIZE
	.align		4
.L_5:
        /*0024*/ 	.byte	0x04, 0x11
        /*0026*/ 	.short	(.L_7 - .L_6)
	.align		4
.L_6:
        /*0028*/ 	.word	index@(_Z17reduceUnrolling16PiS_j)
        /*002c*/ 	.word	0x00000000


	//----- nvinfo : EIATTR_MIN_STACK_SIZE
	.align		4
.L_7:
        /*0030*/ 	.byte	0x04, 0x12
        /*0032*/ 	.short	(.L_9 - .L_8)
	.align		4
.L_8:
        /*0034*/ 	.word	index@(_Z17reduceUnrolling16PiS_j)
        /*0038*/ 	.word	0x00000000


	//----- nvinfo : EIATTR_MIN_STACK_SIZE
	.align		4
.L_9:
        /*003c*/ 	.byte	0x04, 0x12
        /*003e*/ 	.short	(.L_11 - .L_10)
	.align		4
.L_10:
        /*0040*/ 	.word	index@(_Z16reduceUnrolling8PiS_j)
        /*0044*/ 	.word	0x00000000
.L_11:


//--------------------- .nv.compat                --------------------------
	.section	.nv.compat,"",@"SHT_CUDA_COMPAT_INFO"
	.align	4
        /*0000*/ 	.byte	0x02, 0x09, 0x00, 0x00, 0x02, 0x02, 0x01, 0x00, 0x02, 0x05, 0x05, 0x00, 0x03, 0x07, 0x01, 0x01
        /*0010*/ 	.byte	0x02, 0x03, 0x00, 0x00, 0x02, 0x06, 0x01, 0x00, 0x04, 0x0b, 0x08, 0x00, 0x09, 0x00, 0x00, 0x00
        /*0020*/ 	.byte	0x00, 0x00, 0x00, 0x00


//--------------------- .nv.info._Z17reduceUnrolling16PiS_j --------------------------
	.section	.nv.info._Z17reduceUnrolling16PiS_j,"",@"SHT_CUDA_INFO"
	.sectionflags	@""
	.align	4


	//----- nvinfo : EIATTR_CUDA_API_VERSION
	.align		4
        /*0000*/ 	.byte	0x04, 0x37
        /*0002*/ 	.short	(.L_13 - .L_12)
.L_12:
        /*0004*/ 	.word	0x00000082


	//----- nvinfo : EIATTR_KPARAM_INFO
	.align		4
.L_13:
        /*0008*/ 	.byte	0x04, 0x17
        /*000a*/ 	.short	(.L_15 - .L_14)
.L_14:
        /*000c*/ 	.word	0x00000000
        /*0010*/ 	.short	0x0002
        /*0012*/ 	.short	0x0010
        /*0014*/ 	.byte	0x00, 0xf0, 0x11, 0x00


	//----- nvinfo : EIATTR_KPARAM_INFO
	.align		4
.L_15:
        /*0018*/ 	.byte	0x04, 0x17
        /*001a*/ 	.short	(.L_17 - .L_16)
.L_16:
        /*001c*/ 	.word	0x00000000
        /*0020*/ 	.short	0x0001
        /*0022*/ 	.short	0x0008
        /*0024*/ 	.byte	0x00, 0xf5, 0x21, 0x00


	//----- nvinfo : EIATTR_KPARAM_INFO
	.align		4
.L_17:
        /*0028*/ 	.byte	0x04, 0x17
        /*002a*/ 	.short	(.L_19 - .L_18)
.L_18:
        /*002c*/ 	.word	0x00000000
        /*0030*/ 	.short	0x0000
        /*0032*/ 	.short	0x0000
        /*0034*/ 	.byte	0x00, 0xf5, 0x21, 0x00


	//----- nvinfo : EIATTR_SPARSE_MMA_MASK
	.align		4
.L_19:
        /*0038*/ 	.byte	0x03, 0x50
        /*003a*/ 	.short	0x0000


	//----- nvinfo : EIATTR_MAXREG_COUNT
	.align		4
        /*003c*/ 	.byte	0x03, 0x1b
        /*003e*/ 	.short	0x00ff


	//----- nvinfo : EIATTR_NUM_BARRIERS
	.align		4
        /*0040*/ 	.byte	0x02, 0x4c
        /*0042*/ 	.byte	0x01
	.zero		1


	//----- nvinfo : EIATTR_MERCURY_ISA_VERSION
	.align		4
        /*0044*/ 	.byte	0x03, 0x5f
        /*0046*/ 	.short	0x0101


	//----- nvinfo : EIATTR_VRC_CTA_INIT_COUNT
	.align		4
        /*0048*/ 	.byte	0x02, 0x4a
	.zero		1
	.zero		1


	//----- nvinfo : EIATTR_EXIT_INSTR_OFFSETS
	.align		4
        /*004c*/ 	.byte	0x04, 0x1c
        /*004e*/ 	.short	(.L_21 - .L_20)


	//   ....[0]....
.L_20:
        /*0050*/ 	.word	0x000005c0


	//   ....[1]....
        /*0054*/ 	.word	0x00000610


	//----- nvinfo : EIATTR_CRS_STACK_SIZE
	.align		4
.L_21:
        /*0058*/ 	.byte	0x04, 0x1e
        /*005a*/ 	.short	(.L_23 - .L_22)
.L_22:
        /*005c*/ 	.word	0x00000000


	//----- nvinfo : EIATTR_CBANK_PARAM_SIZE
	.align		4
.L_23:
        /*0060*/ 	.byte	0x03, 0x19
        /*0062*/ 	.short	0x0014


	//----- nvinfo : EIATTR_PARAM_CBANK
	.align		4
        /*0064*/ 	.byte	0x04, 0x0a
        /*0066*/ 	.short	(.L_25 - .L_24)
	.align		4
.L_24:
        /*0068*/ 	.word	index@(.nv.constant0._Z17reduceUnrolling16PiS_j)
        /*006c*/ 	.short	0x0380
        /*006e*/ 	.short	0x0014


	//----- nvinfo : EIATTR_SW_WAR
	.align		4
.L_25:
        /*0070*/ 	.byte	0x04, 0x36
        /*0072*/ 	.short	(.L_27 - .L_26)
.L_26:
        /*0074*/ 	.word	0x00000008
.L_27:


//--------------------- .nv.info._Z16reduceUnrolling8PiS_j --------------------------
	.section	.nv.info._Z16reduceUnrolling8PiS_j,"",@"SHT_CUDA_INFO"
	.sectionflags	@""
	.align	4


	//----- nvinfo : EIATTR_CUDA_API_VERSION
	.align		4
        /*0000*/ 	.byte	0x04, 0x37
        /*0002*/ 	.short	(.L_29 - .L_28)
.L_28:
        /*0004*/ 	.word	0x00000082


	//----- nvinfo : EIATTR_KPARAM_INFO
	.align		4
.L_29:
        /*0008*/ 	.byte	0x04, 0x17
        /*000a*/ 	.short	(.L_31 - .L_30)
.L_30:
        /*000c*/ 	.word	0x00000000
        /*0010*/ 	.short	0x0002
        /*0012*/ 	.short	0x0010
        /*0014*/ 	.byte	0x00, 0xf0, 0x11, 0x00


	//----- nvinfo : EIATTR_KPARAM_INFO
	.align		4
.L_31:
        /*0018*/ 	.byte	0x04, 0x17
        /*001a*/ 	.short	(.L_33 - .L_32)
.L_32:
        /*001c*/ 	.word	0x00000000
        /*0020*/ 	.short	0x0001
        /*0022*/ 	.short	0x0008
        /*0024*/ 	.byte	0x00, 0xf5, 0x21, 0x00


	//----- nvinfo : EIATTR_KPARAM_INFO
	.align		4
.L_33:
        /*0028*/ 	.byte	0x04, 0x17
        /*002a*/ 	.short	(.L_35 - .L_34)
.L_34:
        /*002c*/ 	.word	0x00000000
        /*0030*/ 	.short	0x0000
        /*0032*/ 	.short	0x0000
        /*0034*/ 	.byte	0x00, 0xf5, 0x21, 0x00


	//----- nvinfo : EIATTR_SPARSE_MMA_MASK
	.align		4
.L_35:
        /*0038*/ 	.byte	0x03, 0x50
        /*003a*/ 	.short	0x0000


	//----- nvinfo : EIATTR_MAXREG_COUNT
	.align		4
        /*003c*/ 	.byte	0x03, 0x1b
        /*003e*/ 	.short	0x00ff


	//----- nvinfo : EIATTR_NUM_BARRIERS
	.align		4
        /*0040*/ 	.byte	0x02, 0x4c
        /*0042*/ 	.byte	0x01
	.zero		1


	//----- nvinfo : EIATTR_MERCURY_ISA_VERSION
	.align		4
        /*0044*/ 	.byte	0x03, 0x5f
        /*0046*/ 	.short	0x0101


	//----- nvinfo : EIATTR_VRC_CTA_INIT_COUNT
	.align		4
        /*0048*/ 	.byte	0x02, 0x4a
	.zero		1
	.zero		1


	//----- nvinfo : EIATTR_EXIT_INSTR_OFFSETS
	.align		4
        /*004c*/ 	.byte	0x04, 0x1c
        /*004e*/ 	.short	(.L_37 - .L_36)


	//   ....[0]....
.L_36:
        /*0050*/ 	.word	0x00000400


	//   ....[1]....
        /*0054*/ 	.word	0x00000450


	//----- nvinfo : EIATTR_CRS_STACK_SIZE
	.align		4
.L_37:
        /*0058*/ 	.byte	0x04, 0x1e
        /*005a*/ 	.short	(.L_39 - .L_38)
.L_38:
        /*005c*/ 	.word	0x00000000


	//----- nvinfo : EIATTR_CBANK_PARAM_SIZE
	.align		4
.L_39:
        /*0060*/ 	.byte	0x03, 0x19
        /*0062*/ 	.short	0x0014


	//----- nvinfo : EIATTR_PARAM_CBANK
	.align		4
        /*0064*/ 	.byte	0x04, 0x0a
        /*0066*/ 	.short	(.L_41 - .L_40)
	.align		4
.L_40:
        /*0068*/ 	.word	index@(.nv.constant0._Z16reduceUnrolling8PiS_j)
        /*006c*/ 	.short	0x0380
        /*006e*/ 	.short	0x0014


	//----- nvinfo : EIATTR_SW_WAR
	.align		4
.L_41:
        /*0070*/ 	.byte	0x04, 0x36
        /*0072*/ 	.short	(.L_43 - .L_42)
.L_42:
        /*0074*/ 	.word	0x00000008
.L_43:


//--------------------- .nv.callgraph             --------------------------
	.section	.nv.callgraph,"",@"SHT_CUDA_CALLGRAPH"
	.align	4
	.sectionentsize	8
	.align		4
        /*0000*/ 	.word	0x00000000
	.align		4
        /*0004*/ 	.word	0xffffffff
	.align		4
        /*0008*/ 	.word	0x00000000
	.align		4
        /*000c*/ 	.word	0xfffffffe
	.align		4
        /*0010*/ 	.word	0x00000000
	.align		4
        /*0014*/ 	.word	0xfffffffd
	.align		4
        /*0018*/ 	.word	0x00000000
	.align		4
        /*001c*/ 	.word	0xfffffffc


//--------------------- .text._Z17reduceUnrolling16PiS_j --------------------------
	.section	.text._Z17reduceUnrolling16PiS_j,"ax",@progbits
	.align	128
        .global         _Z17reduceUnrolling16PiS_j
        .type           _Z17reduceUnrolling16PiS_j,@function
        .size           _Z17reduceUnrolling16PiS_j,(.L_x_14 - _Z17reduceUnrolling16PiS_j)
        .other          _Z17reduceUnrolling16PiS_j,@"STO_CUDA_ENTRY STV_DEFAULT"
_Z17reduceUnrolling16PiS_j:
.text._Z17reduceUnrolling16PiS_j:
[----:B------:R-:W-:Y:S01]  /*0000*/  LDC R1, c[0x0][0x37c] ;  /* 0x0000df00ff017b82 */ /* 0x000fe20000000800 */
[----:B------:R-:W0:Y:S07]  /*0010*/  S2R R0, SR_CTAID.X ;  /* 0x0000000000007919 */ /* 0x000e2e0000002500 */
[----:B------:R-:W0:Y:S01]  /*0020*/  LDC R3, c[0x0][0x360] ;  /* 0x0000d800ff037b82 */ /* 0x000e220000000800 */
[----:B------:R-:W1:Y:S01]  /*0030*/  LDCU UR4, c[0x0][0x390] ;  /* 0x00007200ff0477ac */ /* 0x000e620008000800 */
[----:B------:R-:W-:Y:S01]  /*0040*/  BSSY.RECONVERGENT B0, `(.L_x_0) ;  /* 0x0000042000007945 */ /* 0x000fe20003800200 */
[----:B------:R-:W2:Y:S05]  /*0050*/  S2R R2, SR_TID.X ;  /* 0x0000000000027919 */ /* 0x000eaa0000002100 */
[----:B------:R-:W3:Y:S01]  /*0060*/  LDC.64 R10, c[0x0][0x380] ;  /* 0x0000e000ff0a7b82 */ /* 0x000ee20000000a00 */
[----:B0-----:R-:W-:-:S05]  /*0070*/  IMAD R5, R0, R3, RZ ;  /* 0x0000000300057224 */ /* 0x001fca00078e02ff */
[----:B------:R-:W-:-:S04]  /*0080*/  SHF.L.U32 R5, R5, 0x4, RZ ;  /* 0x0000000405057819 */ /* 0x000fc800000006ff */
[----:B--2---:R-:W-:-:S05]  /*0090*/  IADD3 R12, PT, PT, R5, R2, RZ ;  /* 0x00000002050c7210 */ /* 0x004fca0007ffe0ff */
[----:B------:R-:W-:-:S05]  /*00a0*/  IMAD R6, R3, 0xf, R12 ;  /* 0x0000000f03067824 */ /* 0x000fca00078e020c */
[----:B-1----:R-:W-:Y:S01]  /*00b0*/  ISETP.GE.U32.AND P0, PT, R6, UR4, PT ;  /* 0x0000000406007c0c */ /* 0x002fe2000bf06070 */
[----:B------:R-:W0:-:S12]  /*00c0*/  LDCU.64 UR4, c[0x0][0x358] ;  /* 0x00006b00ff0477ac */ /* 0x000e180008000a00 */
[----:B---3--:R-:W-:Y:S05]  /*00d0*/  @P0 BRA `(.L_x_1) ;  /* 0x0000000000e00947 */ /* 0x008fea0003800000 */
[----:B------:R-:W1:Y:S01]  /*00e0*/  LDC.64 R14, c[0x0][0x380] ;  /* 0x0000e000ff0e7b82 */ /* 0x000e620000000a00 */
[----:B------:R-:W-:-:S04]  /*00f0*/  IMAD R28, R3, -0xe, R6 ;  /* 0xfffffff2031c7824 */ /* 0x000fc800078e0206 */
[----:B------:R-:W-:Y:S02]  /*0100*/  IMAD.IADD R4, R3, 0x1, R28 ;  /* 0x0000000103047824 */ /* 0x000fe400078e021c */
[----:B-1----:R-:W-:-:S04]  /*0110*/  IMAD.WIDE.U32 R28, R28, 0x4, R14 ;  /* 0x000000041c1c7825 */ /* 0x002fc800078e000e */
[--C-:B------:R-:W-:Y:S02]  /*0120*/  IMAD.WIDE.U32 R12, R12, 0x4, R14.reuse ;  /* 0x000000040c0c7825 */ /* 0x100fe400078e000e */
[----:B0-----:R-:W2:Y:S02]  /*0130*/  LDG.E R28, desc[UR4][R28.64] ;  /* 0x000000041c1c7981 */ /* 0x001ea4000c1e1900 */
[----:B------:R-:W-:Y:S02]  /*0140*/  IMAD.WIDE.U32 R26, R4, 0x4, R14 ;  /* 0x00000004041a7825 */ /* 0x000fe400078e000e */
[----:B------:R-:W2:Y:S04]  /*0150*/  LDG.E R7, desc[UR4][R12.64] ;  /* 0x000000040c077981 */ /* 0x000ea8000c1e1900 */
[----:B------:R-:W2:Y:S01]  /*0160*/  LDG.E R25, desc[UR4][R26.64] ;  /* 0x000000041a197981 */ /* 0x000ea2000c1e1900 */
[----:B------:R-:W-:-:S04]  /*0170*/  IADD3 R4, PT, PT, R3, R4, RZ ;  /* 0x0000000403047210 */ /* 0x000fc80007ffe0ff */
[----:B------:R-:W-:-:S05]  /*0180*/  IADD3 R18, PT, PT, R3, R4, RZ ;  /* 0x0000000403127210 */ /* 0x000fca0007ffe0ff */
[----:B------:R-:W-:-:S05]  /*0190*/  IMAD.IADD R16, R3, 0x1, R18 ;  /* 0x0000000103107824 */ /* 0x000fca00078e0212 */
[----:B------:R-:W-:-:S04]  /*01a0*/  IADD3 R20, PT, PT, R3, R16, RZ ;  /* 0x0000001003147210 */ /* 0x000fc80007ffe0ff */
[----:B------:R-:W-:Y:S01]  /*01b0*/  IADD3 R22, PT, PT, R3, R20, RZ ;  /* 0x0000001403167210 */ /* 0x000fe20007ffe0ff */
[----:B------:R-:W-:-:S04]  /*01c0*/  IMAD.WIDE.U32 R8, R4, 0x4, R14 ;  /* 0x0000000404087825 */ /* 0x000fc800078e000e */
[----:B------:R-:W-:Y:S01]  /*01d0*/  IMAD.IADD R24, R3, 0x1, R22 ;  /* 0x0000000103187824 */ /* 0x000fe200078e0216 */
[----:B------:R0:W3:Y:S01]  /*01e0*/  LDG.E R4, desc[UR4][R8.64] ;  /* 0x0000000408047981 */ /* 0x0000e2000c1e1900 */
[----:B------:R-:W-:-:S04]  /*01f0*/  IMAD.WIDE.U32 R18, R18, 0x4, R14 ;  /* 0x0000000412127825 */ /* 0x000fc800078e000e */
[----:B------:R-:W-:Y:S01]  /*0200*/  IMAD.WIDE.U32 R20, R20, 0x4, R14 ;  /* 0x0000000414147825 */ /* 0x000fe200078e000e */
[----:B------:R1:W3:Y:S01]  /*0210*/  LDG.E R29, desc[UR4][R18.64] ;  /* 0x00000004121d7981 */ /* 0x0002e2000c1e1900 */
[----:B0-----:R-:W-:-:S03]  /*0220*/  IADD3 R8, PT, PT, R3, R24, RZ ;  /* 0x0000001803087210 */ /* 0x001fc60007ffe0ff */
[----:B------:R0:W4:Y:S01]  /*0230*/  LDG.E R26, desc[UR4][R20.64] ;  /* 0x00000004141a7981 */ /* 0x000122000c1e1900 */
[----:B-1----:R-:W-:Y:S01]  /*0240*/  IADD3 R18, PT, PT, R3, R8, RZ ;  /* 0x0000000803127210 */ /* 0x002fe20007ffe0ff */
[----:B------:R-:W-:-:S04]  /*0250*/  IMAD.WIDE.U32 R16, R16, 0x4, R14 ;  /* 0x0000000410107825 */ /* 0x000fc800078e000e */
[----:B0-----:R-:W-:Y:S01]  /*0260*/  IMAD.IADD R20, R3, 0x1, R18 ;  /* 0x0000000103147824 */ /* 0x001fe200078e0212 */
[----:B------:R0:W4:Y:S01]  /*0270*/  LDG.E R27, desc[UR4][R16.64] ;  /* 0x00000004101b7981 */ /* 0x000122000c1e1900 */
[----:B------:R-:W-:-:S03]  /*0280*/  IMAD.WIDE.U32 R22, R22, 0x4, R14 ;  /* 0x0000000416167825 */ /* 0x000fc600078e000e */
[----:B------:R-:W-:Y:S02]  /*0290*/  IADD3 R21, PT, PT, R3, R20, RZ ;  /* 0x0000001403157210 */ /* 0x000fe40007ffe0ff */
[----:B------:R1:W5:Y:S01]  /*02a0*/  LDG.E R9, desc[UR4][R22.64] ;  /* 0x0000000416097981 */ /* 0x000362000c1e1900 */
[----:B------:R-:W-:-:S04]  /*02b0*/  IMAD.WIDE.U32 R18, R18, 0x4, R14 ;  /* 0x0000000412127825 */ /* 0x000fc800078e000e */
[----:B0-----:R-:W-:Y:S02]  /*02c0*/  IMAD.WIDE.U32 R16, R8, 0x4, R14 ;  /* 0x0000000408107825 */ /* 0x001fe400078e000e */
[----:B------:R-:W5:Y:S01]  /*02d0*/  LDG.E R18, desc[UR4][R18.64] ;  /* 0x0000000412127981 */ /* 0x000f62000c1e1900 */
[----:B-1----:R-:W-:Y:S02]  /*02e0*/  IADD3 R22, PT, PT, R3, R21, RZ ;  /* 0x0000001503167210 */ /* 0x002fe40007ffe0ff */
[----:B--2---:R-:W-:Y:S01]  /*02f0*/  IADD3 R28, PT, PT, R25, R28, R7 ;  /* 0x0000001c191c7210 */ /* 0x004fe20007ffe007 */
[--C-:B------:R-:W-:Y:S01]  /*0300*/  IMAD.WIDE.U32 R24, R24, 0x4, R14.reuse ;  /* 0x0000000418187825 */ /* 0x100fe200078e000e */
[----:B------:R0:W2:Y:S04]  /*0310*/  LDG.E R7, desc[UR4][R16.64] ;  /* 0x0000000410077981 */ /* 0x0000a8000c1e1900 */
[----:B------:R1:W5:Y:S01]  /*0320*/  LDG.E R8, desc[UR4][R24.64] ;  /* 0x0000000418087981 */ /* 0x000362000c1e1900 */
[----:B0-----:R-:W-:-:S04]  /*0330*/  IMAD.WIDE.U32 R16, R20, 0x4, R14 ;  /* 0x0000000414107825 */ /* 0x001fc800078e000e */
[----:B------:R-:W-:Y:S02]  /*0340*/  IMAD.WIDE.U32 R20, R21, 0x4, R14 ;  /* 0x0000000415147825 */ /* 0x000fe400078e000e */
[----:B------:R-:W2:Y:S02]  /*0350*/  LDG.E R16, desc[UR4][R16.64] ;  /* 0x0000000410107981 */ /* 0x000ea4000c1e1900 */
[----:B-1----:R-:W-:Y:S02]  /*0360*/  IMAD.IADD R25, R3, 0x1, R22 ;  /* 0x0000000103197824 */ /* 0x002fe400078e0216 */
[--C-:B------:R-:W-:Y:S01]  /*0370*/  IMAD.WIDE.U32 R22, R22, 0x4, R14.reuse ;  /* 0x0000000416167825 */ /* 0x100fe200078e000e */
[----:B------:R-:W2:Y:S03]  /*0380*/  LDG.E R21, desc[UR4][R20.64] ;  /* 0x0000000414157981 */ /* 0x000ea6000c1e1900 */
[----:B------:R-:W-:-:S02]  /*0390*/  IMAD.WIDE.U32 R24, R25, 0x4, R14 ;  /* 0x0000000419187825 */ /* 0x000fc400078e000e */
[----:B------:R-:W2:Y:S02]  /*03a0*/  LDG.E R22, desc[UR4][R22.64] ;  /* 0x0000000416167981 */ /* 0x000ea4000c1e1900 */
[----:B------:R-:W-:Y:S02]  /*03b0*/  IMAD.WIDE.U32 R14, R6, 0x4, R14 ;  /* 0x00000004060e7825 */ /* 0x000fe400078e000e */
[----:B------:R-:W2:Y:S04]  /*03c0*/  LDG.E R25, desc[UR4][R24.64] ;  /* 0x0000000418197981 */ /* 0x000ea8000c1e1900 */
[----:B------:R-:W2:Y:S01]  /*03d0*/  LDG.E R14, desc[UR4][R14.64] ;  /* 0x000000040e0e7981 */ /* 0x000ea2000c1e1900 */
[----:B---3--:R-:W-:-:S04]  /*03e0*/  IADD3 R4, PT, PT, R29, R28, R4 ;  /* 0x0000001c1d047210 */ /* 0x008fc80007ffe004 */
[----:B----4-:R-:W-:-:S04]  /*03f0*/  IADD3 R4, PT, PT, R26, R4, R27 ;  /* 0x000000041a047210 */ /* 0x010fc80007ffe01b */
[----:B-----5:R-:W-:-:S04]  /*0400*/  IADD3 R4, PT, PT, R8, R4, R9 ;  /* 0x0000000408047210 */ /* 0x020fc80007ffe009 */
[----:B--2---:R-:W-:-:S04]  /*0410*/  IADD3 R4, PT, PT, R18, R4, R7 ;  /* 0x0000000412047210 */ /* 0x004fc80007ffe007 */
[----:B------:R-:W-:-:S04]  /*0420*/  IADD3 R4, PT, PT, R21, R4, R16 ;  /* 0x0000000415047210 */ /* 0x000fc80007ffe010 */
[----:B------:R-:W-:-:S04]  /*0430*/  IADD3 R7, PT, PT, R25, R4, R22 ;  /* 0x0000000419077210 */ /* 0x000fc80007ffe016 */
[----:B------:R-:W-:-:S05]  /*0440*/  IADD3 R7, PT, PT, R14, R7, RZ ;  /* 0x000000070e077210 */ /* 0x000fca0007ffe0ff */
[----:B------:R1:W-:Y:S02]  /*0450*/  STG.E desc[UR4][R12.64], R7 ;  /* 0x000000070c007986 */ /* 0x0003e4000c101904 */
.L_x_1:
[----:B0-----:R-:W-:Y:S05]  /*0460*/  BSYNC.RECONVERGENT B0 ;  /* 0x0000000000007941 */ /* 0x001fea0003800200 */
.L_x_0:
[----:B------:R-:W-:Y:S01]  /*0470*/  BAR.SYNC.DEFER_BLOCKING 0x0 ;  /* 0x0000000000007b1d */ /* 0x000fe20000010000 */
[----:B------:R-:W-:Y:S02]  /*0480*/  ISETP.GE.U32.AND P0, PT, R3, 0x2, PT ;  /* 0x000000020300780c */ /* 0x000fe40003f06070 */
[----:B------:R-:W-:-:S04]  /*0490*/  LEA R10, P1, R5, R10, 0x2 ;  /* 0x0000000a050a7211 */ /* 0x000fc800078210ff */
[----:B------:R-:W-:-:S07]  /*04a0*/  LEA.HI.X R11, R5, R11, RZ, 0x2, P1 ;  /* 0x0000000b050b7211 */ /* 0x000fce00008f14ff */
[----:B------:R-:W-:Y:S05]  /*04b0*/  @!P0 BRA `(.L_x_2) ;  /* 0x00000000003c8947 */ /* 0x000fea0003800000 */
[----:B------:R-:W-:-:S07]  /*04c0*/  IMAD.WIDE.U32 R4, R2, 0x4, R10 ;  /* 0x0000000402047825 */ /* 0x000fce00078e000a */
.L_x_5:
[----:B-1----:R-:W-:Y:S01]  /*04d0*/  SHF.R.U32.HI R13, RZ, 0x1, R3 ;  /* 0x00000001ff0d7819 */ /* 0x002fe20000011603 */
[----:B------:R-:W-:Y:S03]  /*04e0*/  BSSY.RECONVERGENT B0, `(.L_x_3) ;  /* 0x0000008000007945 */ /* 0x000fe60003800200 */
[----:B------:R-:W-:-:S13]  /*04f0*/  ISETP.GE.U32.AND P0, PT, R2, R13, PT ;  /* 0x0000000d0200720c */ /* 0x000fda0003f06070 */
[----:B0-----:R-:W-:Y:S05]  /*0500*/  @P0 BRA `(.L_x_4) ;  /* 0x0000000000140947 */ /* 0x001fea0003800000 */
[----:B------:R-:W-:Y:S01]  /*0510*/  IMAD.WIDE.U32 R6, R13, 0x4, R4 ;  /* 0x000000040d067825 */ /* 0x000fe200078e0004 */
[----:B------:R-:W2:Y:S05]  /*0520*/  LDG.E R9, desc[UR4][R4.64] ;  /* 0x0000000404097981 */ /* 0x000eaa000c1e1900 */
[----:B------:R-:W2:Y:S02]  /*0530*/  LDG.E R6, desc[UR4][R6.64] ;  /* 0x0000000406067981 */ /* 0x000ea4000c1e1900 */
[----:B--2---:R-:W-:-:S05]  /*0540*/  IADD3 R9, PT, PT, R6, R9, RZ ;  /* 0x0000000906097210 */ /* 0x004fca0007ffe0ff */
[----:B------:R0:W-:Y:S02]  /*0550*/  STG.E desc[UR4][R4.64], R9 ;  /* 0x0000000904007986 */ /* 0x0001e4000c101904 */
.L_x_4:
[----:B------:R-:W-:Y:S05]  /*0560*/  BSYNC.RECONVERGENT B0 ;  /* 0x0000000000007941 */ /* 0x000fea0003800200 */
.L_x_3:
[----:B------:R-:W-:Y:S01]  /*0570*/  BAR.SYNC.DEFER_BLOCKING 0x0 ;  /* 0x0000000000007b1d */ /* 0x000fe20000010000 */
[----:B------:R-:W-:Y:S02]  /*0580*/  ISETP.GT.U32.AND P0, PT, R3, 0x3, PT ;  /* 0x000000030300780c */ /* 0x000fe40003f04070 */
[----:B------:R-:W-:-:S11]  /*0590*/  MOV R3, R13 ;  /* 0x0000000d00037202 */ /* 0x000fd60000000f00 */
[----:B------:R-:W-:Y:S05]  /*05a0*/  @P0 BRA `(.L_x_5) ;  /* 0xfffffffc00c80947 */ /* 0x000fea000383ffff */
.L_x_2:
[----:B------:R-:W-:-:S13]  /*05b0*/  ISETP.NE.AND P0, PT, R2, RZ, PT ;  /* 0x000000ff0200720c */ /* 0x000fda0003f05270 */
[----:B------:R-:W-:Y:S05]  /*05c0*/  @P0 EXIT ;  /* 0x000000000000094d */ /* 0x000fea0003800000 */
[----:B------:R-:W2:Y:S01]  /*05d0*/  LDG.E R11, desc[UR4][R10.64] ;  /* 0x000000040a0b7981 */ /* 0x000ea2000c1e1900 */
[----:B------:R-:W3:Y:S02]  /*05e0*/  LDC.64 R2, c[0x0][0x388] ;  /* 0x0000e200ff027b82 */ /* 0x000ee40000000a00 */
[----:B---3--:R-:W-:-:S05]  /*05f0*/  IMAD.WIDE.U32 R2, R0, 0x4, R2 ;  /* 0x0000000400027825 */ /* 0x008fca00078e0002 */
[----:B--2---:R-:W-:Y:S01]  /*0600*/  STG.E desc[UR4][R2.64], R11 ;  /* 0x0000000b02007986 */ /* 0x004fe2000c101904 */
[----:B------:R-:W-:Y:S05]  /*0610*/  EXIT ;  /* 0x000000000000794d */ /* 0x000fea0003800000 */
.L_x_6:
[----:B------:R-:W-:-:S00]  /*0620*/  BRA `(.L_x_6) ;  /* 0xfffffffc00fc7947 */ /* 0x000fc0000383ffff */
[----:B------:R-:W-:-:S00]  /*0630*/  NOP ;  /* 0x0000000000007918 */ /* 0x000fc00000000000 */
        /* <DEDUP_REMOVED lines=12> */
.L_x_14:


//--------------------- .text._Z16reduceUnrolling8PiS_j --------------------------
	.section	.text._Z16reduceUnrolling8PiS_j,"ax",@progbits
	.align	128
        .global         _Z16reduceUnrolling8PiS_j
        .type           _Z16reduceUnrolling8PiS_j,@function
        .size           _Z16reduceUnrolling8PiS_j,(.L_x_15 - _Z16reduceUnrolling8PiS_j)
        .other          _Z16reduceUnrolling8PiS_j,@"STO_CUDA_ENTRY STV_DEFAULT"
_Z16reduceUnrolling8PiS_j:
.text._Z16reduceUnrolling8PiS_j:
        /* <DEDUP_REMOVED lines=16> */
[----:B------:R-:W-:-:S05]  /*0100*/  IMAD.IADD R21, R14, 0x1, R25 ;  /* 0x000000010e157824 */ /* 0x000fca00078e0219 */
[----:B------:R-:W-:-:S05]  /*0110*/  IADD3 R23, PT, PT, R14, R21, RZ ;  /* 0x000000150e177210 */ /* 0x000fca0007ffe0ff */
[----:B------:R-:W-:-:S05]  /*0120*/  IMAD.IADD R9, R14, 0x1, R23 ;  /* 0x000000010e097824 */ /* 0x000fca00078e0217 */
[----:B------:R-:W-:Y:S01]  /*0130*/  IADD3 R11, PT, PT, R14, R9, RZ ;  /* 0x000000090e0b7210 */ /* 0x000fe20007ffe0ff */
[----:B-1----:R-:W-:-:S03]  /*0140*/  IMAD.WIDE.U32 R20, R21, 0x4, R6 ;  /* 0x0000000415147825 */ /* 0x002fc600078e0006 */
[----:B------:R-:W-:Y:S01]  /*0150*/  IADD3 R13, PT, PT, R14, R11, RZ ;  /* 0x0000000b0e0d7210 */ /* 0x000fe20007ffe0ff */
[--C-:B------:R-:W-:Y:S02]  /*0160*/  IMAD.WIDE.U32 R24, R25, 0x4, R6.reuse ;  /* 0x0000000419187825 */ /* 0x100fe400078e0006 */
[----:B0-----:R-:W2:Y:S02]  /*0170*/  LDG.E R21, desc[UR4][R20.64] ;  /* 0x0000000414157981 */ /* 0x001ea4000c1e1900 */
[--C-:B------:R-:W-:Y:S02]  /*0180*/  IMAD.WIDE.U32 R4, R5, 0x4, R6.reuse ;  /* 0x0000000405047825 */ /* 0x100fe400078e0006 */
[----:B------:R-:W2:Y:S02]  /*0190*/  LDG.E R16, desc[UR4][R24.64] ;  /* 0x0000000418107981 */ /* 0x000ea4000c1e1900 */
[--C-:B------:R-:W-:Y:S02]  /*01a0*/  IMAD.WIDE.U32 R22, R23, 0x4, R6.reuse ;  /* 0x0000000417167825 */ /* 0x100fe400078e0006 */
[----:B------:R-:W2:Y:S02]  /*01b0*/  LDG.E R18, desc[UR4][R4.64] ;  /* 0x0000000404127981 */ /* 0x000ea4000c1e1900 */
[----:B------:R-:W-:-:S02]  /*01c0*/  IMAD.WIDE.U32 R8, R9, 0x4, R6 ;  /* 0x0000000409087825 */ /* 0x000fc400078e0006 */
[----:B------:R-:W3:Y:S02]  /*01d0*/  LDG.E R22, desc[UR4][R22.64] ;  /* 0x0000000416167981 */ /* 0x000ee4000c1e1900 */
[--C-:B------:R-:W-:Y:S02]  /*01e0*/  IMAD.WIDE.U32 R10, R11, 0x4, R6.reuse ;  /* 0x000000040b0a7825 */ /* 0x100fe400078e0006 */
[----:B------:R-:W3:Y:S02]  /*01f0*/  LDG.E R9, desc[UR4][R8.64] ;  /* 0x0000000408097981 */ /* 0x000ee4000c1e1900 */
[--C-:B------:R-:W-:Y:S02]  /*0200*/  IMAD.WIDE.U32 R12, R13, 0x4, R6.reuse ;  /* 0x000000040d0c7825 */ /* 0x100fe400078e0006 */
[----:B------:R-:W4:Y:S02]  /*0210*/  LDG.E R10, desc[UR4][R10.64] ;  /* 0x000000040a0a7981 */ /* 0x000f24000c1e1900 */
[----:B------:R-:W-:-:S02]  /*0220*/  IMAD.WIDE.U32 R6, R19, 0x4, R6 ;  /* 0x0000000413067825 */ /* 0x000fc400078e0006 */
[----:B------:R-:W4:Y:S04]  /*0230*/  LDG.E R13, desc[UR4][R12.64] ;  /* 0x000000040c0d7981 */ /* 0x000f28000c1e1900 */
[----:B------:R-:W5:Y:S01]  /*0240*/  LDG.E R6, desc[UR4][R6.64] ;  /* 0x0000000406067981 */ /* 0x000f62000c1e1900 */
[----:B--2---:R-:W-:-:S04]  /*0250*/  IADD3 R16, PT, PT, R21, R16, R18 ;  /* 0x0000001015107210 */ /* 0x004fc80007ffe012 */
[----:B---3--:R-:W-:-:S04]  /*0260*/  IADD3 R16, PT, PT, R9, R16, R22 ;  /* 0x0000001009107210 */ /* 0x008fc80007ffe016 */
[----:B----4-:R-:W-:-:S05]  /*0270*/  IADD3 R19, PT, PT, R13, R16, R10 ;  /* 0x000000100d137210 */ /* 0x010fca0007ffe00a */
[----:B-----5:R-:W-:-:S05]  /*0280*/  IMAD.IADD R19, R6, 0x1, R19 ;  /* 0x0000000106137824 */ /* 0x020fca00078e0213 */
[----:B------:R1:W-:Y:S02]  /*0290*/  STG.E desc[UR4][R4.64], R19 ;  /* 0x0000001304007986 */ /* 0x0003e4000c101904 */
.L_x_8:
[----:B0-----:R-:W-:Y:S05]  /*02a0*/  BSYNC.RECONVERGENT B0 ;  /* 0x0000000000007941 */ /* 0x001fea0003800200 */
.L_x_7:
[----:B------:R-:W-:Y:S01]  /*02b0*/  BAR.SYNC.DEFER_BLOCKING 0x0 ;  /* 0x0000000000007b1d */ /* 0x000fe20000010000 */
[----:B------:R-:W-:Y:S02]  /*02c0*/  ISETP.GE.U32.AND P0, PT, R14, 0x2, PT ;  /* 0x000000020e00780c */ /* 0x000fe40003f06070 */
[----:B------:R-:W-:-:S04]  /*02d0*/  LEA R2, P1, R0, R2, 0x2 ;  /* 0x0000000200027211 */ /* 0x000fc800078210ff */
[----:B------:R-:W-:-:S07]  /*02e0*/  LEA.HI.X R3, R0, R3, RZ, 0x2, P1 ;  /* 0x0000000300037211 */ /* 0x000fce00008f14ff */
[----:B------:R-:W-:Y:S05]  /*02f0*/  @!P0 BRA `(.L_x_9) ;  /* 0x00000000003c8947 */ /* 0x000fea0003800000 */
[----:B-1----:R-:W-:-:S07]  /*0300*/  IMAD.WIDE.U32 R4, R15, 0x4, R2 ;  /* 0x000000040f047825 */ /* 0x002fce00078e0002 */
.L_x_12:
[----:B------:R-:W-:Y:S01]  /*0310*/  SHF.R.U32.HI R0, RZ, 0x1, R14 ;  /* 0x00000001ff007819 */ /* 0x000fe2000001160e */
        /* <DEDUP_REMOVED lines=8> */
.L_x_11:
[----:B------:R-:W-:Y:S05]  /*03a0*/  BSYNC.RECONVERGENT B0 ;  /* 0x0000000000007941 */ /* 0x000fea0003800200 */
.L_x_10:
[----:B------:R-:W-:Y:S01]  /*03b0*/  BAR.SYNC.DEFER_BLOCKING 0x0 ;  /* 0x0000000000007b1d */ /* 0x000fe20000010000 */
[----:B------:R-:W-:Y:S02]  /*03c0*/  ISETP.GT.U32.AND P0, PT, R14, 0x3, PT ;  /* 0x000000030e00780c */ /* 0x000fe40003f04070 */
[----:B------:R-:W-:-:S11]  /*03d0*/  MOV R14, R0 ;  /* 0x00000000000e7202 */ /* 0x000fd60000000f00 */
[----:B------:R-:W-:Y:S05]  /*03e0*/  @P0 BRA `(.L_x_12) ;  /* 0xfffffffc00c80947 */ /* 0x000fea000383ffff */
.L_x_9:
[----:B------:R-:W-:-:S13]  /*03f0*/  ISETP.NE.AND P0, PT, R15, RZ, PT ;  /* 0x000000ff0f00720c */ /* 0x000fda0003f05270 */
[----:B------:R-:W-:Y:S05]  /*0400*/  @P0 EXIT ;  /* 0x000000000000094d */ /* 0x000fea0003800000 */
[----:B------:R-:W2:Y:S01]  /*0410*/  LDG.E R3, desc[UR4][R2.64] ;  /* 0x0000000402037981 */ /* 0x000ea2000c1e1900 */
[----:B01----:R-:W0:Y:S02]  /*0420*/  LDC.64 R4, c[0x0][0x388] ;  /* 0x0000e200ff047b82 */ /* 0x003e240000000a00 */
[----:B0-----:R-:W-:-:S05]  /*0430*/  IMAD.WIDE.U32 R4, R17, 0x4, R4 ;  /* 0x0000000411047825 */ /* 0x001fca00078e0004 */
[----:B--2---:R-:W-:Y:S01]  /*0440*/  STG.E desc[UR4][R4.64], R3 ;  /* 0x0000000304007986 */ /* 0x004fe2000c101904 */
[----:B------:R-:W-:Y:S05]  /*0450*/  EXIT ;  /* 0x000000000000794d */ /* 0x000fea0003800000 */
.L_x_13:
        /* <DEDUP_REMOVED lines=10> */
.L_x_15:


//--------------------- .nv.shared.reserved.0     --------------------------
	.section	.nv.shared.reserved.0,"aw",@nobits
	.weak		__nv_reservedSMEM_offset_0_alias
	.size		__nv_reservedSMEM_offset_0_alias, 0, 64
	.other		__nv_reservedSMEM_offset_0_alias,@"STO_CUDA_RESERVED_SHARED STV_DEFAULT"
__nv_reservedSMEM_offset_0_alias:
	.zero		0
	.zero		64


//--------------------- .nv.constant0._Z17reduceUnrolling16PiS_j --------------------------
	.section	.nv.constant0._Z17reduceUnrolling16PiS_j,"a",@progbits
	.sectionflags	@""
	.align	4
.nv.constant0._Z17reduceUnrolling16PiS_j:
	.zero		916


//--------------------- .nv.constant0._Z16reduceUnrolling8PiS_j --------------------------
	.section	.nv.constant0._Z16reduceUnrolling8PiS_j,"a",@progbits
	.sectionflags	@""
	.align	4
.nv.constant0._Z16reduceUnrolling8PiS_j:
	.zero		916


//--------------------- SYMBOLS --------------------------

	.type		.nv.reservedSmem.offset0,@object
	.size		.nv.reservedSmem.offset0,0x4
